//
// Generated by NVIDIA NVVM Compiler
//
// Compiler Build ID: CL-36424714
// Cuda compilation tools, release 13.0, V13.0.88
// Based on NVVM 20.0.0
//

.version 9.0
.target sm_100
.address_size 64

	// .globl	_Z6matMulPfPiS0_S_S_

.visible .entry _Z6matMulPfPiS0_S_S_(
	.param .u64 .ptr .align 1 _Z6matMulPfPiS0_S_S__param_0,
	.param .u64 .ptr .align 1 _Z6matMulPfPiS0_S_S__param_1,
	.param .u64 .ptr .align 1 _Z6matMulPfPiS0_S_S__param_2,
	.param .u64 .ptr .align 1 _Z6matMulPfPiS0_S_S__param_3,
	.param .u64 .ptr .align 1 _Z6matMulPfPiS0_S_S__param_4
)
{
	.reg .pred 	%p<10>;
	.reg .b32 	%r<61>;
	.reg .b32 	%f<112>;
	.reg .b64 	%rd<87>;

	ld.param.u64 	%rd7, [_Z6matMulPfPiS0_S_S__param_0];
	ld.param.u64 	%rd8, [_Z6matMulPfPiS0_S_S__param_1];
	ld.param.u64 	%rd9, [_Z6matMulPfPiS0_S_S__param_2];
	ld.param.u64 	%rd10, [_Z6matMulPfPiS0_S_S__param_3];
	ld.param.u64 	%rd6, [_Z6matMulPfPiS0_S_S__param_4];
	cvta.to.global.u64 	%rd1, %rd10;
	cvta.to.global.u64 	%rd2, %rd8;
	cvta.to.global.u64 	%rd3, %rd7;
	cvta.to.global.u64 	%rd11, %rd9;
	mov.u32 	%r1, %tid.x;
	mul.wide.u32 	%rd12, %r1, 4;
	add.s64 	%rd13, %rd11, %rd12;
	ld.global.u32 	%r56, [%rd13];
	ld.global.u32 	%r3, [%rd13+4];
	setp.ge.s32 	%p1, %r56, %r3;
	mov.f32 	%f111, 0f00000000;
	@%p1 bra 	$L__BB0_13;
	sub.s32 	%r4, %r3, %r56;
	and.b32  	%r5, %r4, 15;
	sub.s32 	%r23, %r56, %r3;
	setp.gt.u32 	%p2, %r23, -16;
	mov.f32 	%f111, 0f00000000;
	@%p2 bra 	$L__BB0_4;
	and.b32  	%r24, %r4, -16;
	neg.s32 	%r54, %r24;
	add.s64 	%rd4, %rd3, 32;
	add.s64 	%rd5, %rd2, 32;
	mov.f32 	%f111, 0f00000000;
$L__BB0_3:
	.pragma "nounroll";
	mul.wide.s32 	%rd14, %r56, 4;
	add.s64 	%rd15, %rd4, %rd14;
	add.s64 	%rd16, %rd5, %rd14;
	ld.global.f32 	%f18, [%rd15+-32];
	ld.global.u32 	%r25, [%rd16+-32];
	mul.wide.s32 	%rd17, %r25, 4;
	add.s64 	%rd18, %rd1, %rd17;
	ld.global.f32 	%f19, [%rd18];
	fma.rn.f32 	%f20, %f18, %f19, %f111;
	ld.global.f32 	%f21, [%rd15+-28];
	ld.global.u32 	%r26, [%rd16+-28];
	mul.wide.s32 	%rd19, %r26, 4;
	add.s64 	%rd20, %rd1, %rd19;
	ld.global.f32 	%f22, [%rd20];
	fma.rn.f32 	%f23, %f21, %f22, %f20;
	ld.global.f32 	%f24, [%rd15+-24];
	ld.global.u32 	%r27, [%rd16+-24];
	mul.wide.s32 	%rd21, %r27, 4;
	add.s64 	%rd22, %rd1, %rd21;
	ld.global.f32 	%f25, [%rd22];
	fma.rn.f32 	%f26, %f24, %f25, %f23;
	ld.global.f32 	%f27, [%rd15+-20];
	ld.global.u32 	%r28, [%rd16+-20];
	mul.wide.s32 	%rd23, %r28, 4;
	add.s64 	%rd24, %rd1, %rd23;
	ld.global.f32 	%f28, [%rd24];
	fma.rn.f32 	%f29, %f27, %f28, %f26;
	ld.global.f32 	%f30, [%rd15+-16];
	ld.global.u32 	%r29, [%rd16+-16];
	mul.wide.s32 	%rd25, %r29, 4;
	add.s64 	%rd26, %rd1, %rd25;
	ld.global.f32 	%f31, [%rd26];
	fma.rn.f32 	%f32, %f30, %f31, %f29;
	ld.global.f32 	%f33, [%rd15+-12];
	ld.global.u32 	%r30, [%rd16+-12];
	mul.wide.s32 	%rd27, %r30, 4;
	add.s64 	%rd28, %rd1, %rd27;
	ld.global.f32 	%f34, [%rd28];
	fma.rn.f32 	%f35, %f33, %f34, %f32;
	ld.global.f32 	%f36, [%rd15+-8];
	ld.global.u32 	%r31, [%rd16+-8];
	mul.wide.s32 	%rd29, %r31, 4;
	add.s64 	%rd30, %rd1, %rd29;
	ld.global.f32 	%f37, [%rd30];
	fma.rn.f32 	%f38, %f36, %f37, %f35;
	ld.global.f32 	%f39, [%rd15+-4];
	ld.global.u32 	%r32, [%rd16+-4];
	mul.wide.s32 	%rd31, %r32, 4;
	add.s64 	%rd32, %rd1, %rd31;
	ld.global.f32 	%f40, [%rd32];
	fma.rn.f32 	%f41, %f39, %f40, %f38;
	ld.global.f32 	%f42, [%rd15];
	ld.global.u32 	%r33, [%rd16];
	mul.wide.s32 	%rd33, %r33, 4;
	add.s64 	%rd34, %rd1, %rd33;
	ld.global.f32 	%f43, [%rd34];
	fma.rn.f32 	%f44, %f42, %f43, %f41;
	ld.global.f32 	%f45, [%rd15+4];
	ld.global.u32 	%r34, [%rd16+4];
	mul.wide.s32 	%rd35, %r34, 4;
	add.s64 	%rd36, %rd1, %rd35;
	ld.global.f32 	%f46, [%rd36];
	fma.rn.f32 	%f47, %f45, %f46, %f44;
	ld.global.f32 	%f48, [%rd15+8];
	ld.global.u32 	%r35, [%rd16+8];
	mul.wide.s32 	%rd37, %r35, 4;
	add.s64 	%rd38, %rd1, %rd37;
	ld.global.f32 	%f49, [%rd38];
	fma.rn.f32 	%f50, %f48, %f49, %f47;
	ld.global.f32 	%f51, [%rd15+12];
	ld.global.u32 	%r36, [%rd16+12];
	mul.wide.s32 	%rd39, %r36, 4;
	add.s64 	%rd40, %rd1, %rd39;
	ld.global.f32 	%f52, [%rd40];
	fma.rn.f32 	%f53, %f51, %f52, %f50;
	ld.global.f32 	%f54, [%rd15+16];
	ld.global.u32 	%r37, [%rd16+16];
	mul.wide.s32 	%rd41, %r37, 4;
	add.s64 	%rd42, %rd1, %rd41;
	ld.global.f32 	%f55, [%rd42];
	fma.rn.f32 	%f56, %f54, %f55, %f53;
	ld.global.f32 	%f57, [%rd15+20];
	ld.global.u32 	%r38, [%rd16+20];
	mul.wide.s32 	%rd43, %r38, 4;
	add.s64 	%rd44, %rd1, %rd43;
	ld.global.f32 	%f58, [%rd44];
	fma.rn.f32 	%f59, %f57, %f58, %f56;
	ld.global.f32 	%f60, [%rd15+24];
	ld.global.u32 	%r39, [%rd16+24];
	mul.wide.s32 	%rd45, %r39, 4;
	add.s64 	%rd46, %rd1, %rd45;
	ld.global.f32 	%f61, [%rd46];
	fma.rn.f32 	%f62, %f60, %f61, %f59;
	ld.global.f32 	%f63, [%rd15+28];
	ld.global.u32 	%r40, [%rd16+28];
	mul.wide.s32 	%rd47, %r40, 4;
	add.s64 	%rd48, %rd1, %rd47;
	ld.global.f32 	%f64, [%rd48];
	fma.rn.f32 	%f111, %f63, %f64, %f62;
	add.s32 	%r56, %r56, 16;
	add.s32 	%r54, %r54, 16;
	setp.ne.s32 	%p3, %r54, 0;
	@%p3 bra 	$L__BB0_3;
$L__BB0_4:
	setp.eq.s32 	%p4, %r5, 0;
	@%p4 bra 	$L__BB0_13;
	and.b32  	%r12, %r4, 7;
	setp.lt.u32 	%p5, %r5, 8;
	@%p5 bra 	$L__BB0_7;
	mul.wide.s32 	%rd49, %r56, 4;
	add.s64 	%rd50, %rd3, %rd49;
	ld.global.f32 	%f66, [%rd50];
	add.s64 	%rd51, %rd2, %rd49;
	ld.global.u32 	%r41, [%rd51];
	mul.wide.s32 	%rd52, %r41, 4;
	add.s64 	%rd53, %rd1, %rd52;
	ld.global.f32 	%f67, [%rd53];
	fma.rn.f32 	%f68, %f66, %f67, %f111;
	ld.global.f32 	%f69, [%rd50+4];
	ld.global.u32 	%r42, [%rd51+4];
	mul.wide.s32 	%rd54, %r42, 4;
	add.s64 	%rd55, %rd1, %rd54;
	ld.global.f32 	%f70, [%rd55];
	fma.rn.f32 	%f71, %f69, %f70, %f68;
	ld.global.f32 	%f72, [%rd50+8];
	ld.global.u32 	%r43, [%rd51+8];
	mul.wide.s32 	%rd56, %r43, 4;
	add.s64 	%rd57, %rd1, %rd56;
	ld.global.f32 	%f73, [%rd57];
	fma.rn.f32 	%f74, %f72, %f73, %f71;
	ld.global.f32 	%f75, [%rd50+12];
	ld.global.u32 	%r44, [%rd51+12];
	mul.wide.s32 	%rd58, %r44, 4;
	add.s64 	%rd59, %rd1, %rd58;
	ld.global.f32 	%f76, [%rd59];
	fma.rn.f32 	%f77, %f75, %f76, %f74;
	ld.global.f32 	%f78, [%rd50+16];
	ld.global.u32 	%r45, [%rd51+16];
	mul.wide.s32 	%rd60, %r45, 4;
	add.s64 	%rd61, %rd1, %rd60;
	ld.global.f32 	%f79, [%rd61];
	fma.rn.f32 	%f80, %f78, %f79, %f77;
	ld.global.f32 	%f81, [%rd50+20];
	ld.global.u32 	%r46, [%rd51+20];
	mul.wide.s32 	%rd62, %r46, 4;
	add.s64 	%rd63, %rd1, %rd62;
	ld.global.f32 	%f82, [%rd63];
	fma.rn.f32 	%f83, %f81, %f82, %f80;
	ld.global.f32 	%f84, [%rd50+24];
	ld.global.u32 	%r47, [%rd51+24];
	mul.wide.s32 	%rd64, %r47, 4;
	add.s64 	%rd65, %rd1, %rd64;
	ld.global.f32 	%f85, [%rd65];
	fma.rn.f32 	%f86, %f84, %f85, %f83;
	ld.global.f32 	%f87, [%rd50+28];
	ld.global.u32 	%r48, [%rd51+28];
	mul.wide.s32 	%rd66, %r48, 4;
	add.s64 	%rd67, %rd1, %rd66;
	ld.global.f32 	%f88, [%rd67];
	fma.rn.f32 	%f111, %f87, %f88, %f86;
	add.s32 	%r56, %r56, 8;
$L__BB0_7:
	setp.eq.s32 	%p6, %r12, 0;
	@%p6 bra 	$L__BB0_13;
	and.b32  	%r15, %r4, 3;
	setp.lt.u32 	%p7, %r12, 4;
	@%p7 bra 	$L__BB0_10;
	mul.wide.s32 	%rd68, %r56, 4;
	add.s64 	%rd69, %rd3, %rd68;
	ld.global.f32 	%f90, [%rd69];
	add.s64 	%rd70, %rd2, %rd68;
	ld.global.u32 	%r49, [%rd70];
	mul.wide.s32 	%rd71, %r49, 4;
	add.s64 	%rd72, %rd1, %rd71;
	ld.global.f32 	%f91, [%rd72];
	fma.rn.f32 	%f92, %f90, %f91, %f111;
	ld.global.f32 	%f93, [%rd69+4];
	ld.global.u32 	%r50, [%rd70+4];
	mul.wide.s32 	%rd73, %r50, 4;
	add.s64 	%rd74, %rd1, %rd73;
	ld.global.f32 	%f94, [%rd74];
	fma.rn.f32 	%f95, %f93, %f94, %f92;
	ld.global.f32 	%f96, [%rd69+8];
	ld.global.u32 	%r51, [%rd70+8];
	mul.wide.s32 	%rd75, %r51, 4;
	add.s64 	%rd76, %rd1, %rd75;
	ld.global.f32 	%f97, [%rd76];
	fma.rn.f32 	%f98, %f96, %f97, %f95;
	ld.global.f32 	%f99, [%rd69+12];
	ld.global.u32 	%r52, [%rd70+12];
	mul.wide.s32 	%rd77, %r52, 4;
	add.s64 	%rd78, %rd1, %rd77;
	ld.global.f32 	%f100, [%rd78];
	fma.rn.f32 	%f111, %f99, %f100, %f98;
	add.s32 	%r56, %r56, 4;
$L__BB0_10:
	setp.eq.s32 	%p8, %r15, 0;
	@%p8 bra 	$L__BB0_13;
	neg.s32 	%r59, %r15;
$L__BB0_12:
	.pragma "nounroll";
	mul.wide.s32 	%rd79, %r56, 4;
	add.s64 	%rd80, %rd2, %rd79;
	add.s64 	%rd81, %rd3, %rd79;
	ld.global.f32 	%f101, [%rd81];
	ld.global.u32 	%r53, [%rd80];
	mul.wide.s32 	%rd82, %r53, 4;
	add.s64 	%rd83, %rd1, %rd82;
	ld.global.f32 	%f102, [%rd83];
	fma.rn.f32 	%f111, %f101, %f102, %f111;
	add.s32 	%r56, %r56, 1;
	add.s32 	%r59, %r59, 1;
	setp.ne.s32 	%p9, %r59, 0;
	@%p9 bra 	$L__BB0_12;
$L__BB0_13:
	cvta.to.global.u64 	%rd84, %rd6;
	add.s64 	%rd86, %rd84, %rd12;
	st.global.f32 	[%rd86], %f111;
	ret;

}


// ===== COMPILED SASS (sm_100) =====

	.target	sm_100

	.elftype	@"ET_EXEC"


//--------------------- .note.nv.tkinfo           --------------------------
	.section	.note.nv.tkinfo,"",@"SHT_NOTE"
	.sectionflags	@"SHF_NOTE_NV_TKINFO"
	.tkinfo
        /*0018*/ 	.word	0x00000002
        /*0030*/ 	.string	""
        /*0030*/ 	.string	"ptxas"
        /*0030*/ 	.string	"Cuda compilation tools, release 13.0, V13.0.88"
        /*0030*/ 	.string	"Build cuda_13.0.r13.0/compiler.36424714_0"
        /*0030*/ 	.string	"-arch sm_100 -m 64 "



//--------------------- .note.nv.cuinfo           --------------------------
	.section	.note.nv.cuinfo,"",@"SHT_NOTE"
	.sectionflags	@"SHF_NOTE_NV_CUINFO"
        /*0018*/ 	.short	0x0002
        /*001a*/ 	.short	0x0064
        /*001c*/ 	.short	0x0082
	.zero		2


//--------------------- .nv.info                  --------------------------
	.section	.nv.info,"",@"SHT_CUDA_INFO"
	.align	4


	//----- nvinfo : EIATTR_REGCOUNT
	.align		4
        /*0000*/ 	.byte	0x04, 0x2f
        /*0002*/ 	.short	(.L_1 - .L_0)
	.align		4
.L_0:
        /*0004*/ 	.word	index@(_Z6matMulPfPiS0_S_S_)
        /*0008*/ 	.word	0x00000020


	//----- nvinfo : EIATTR_FRAME_SIZE
	.align		4
.L_1:
        /*000c*/ 	.byte	0x04, 0x11
        /*000e*/ 	.short	(.L_3 - .L_2)
	.align		4
.L_2:
        /*0010*/ 	.word	index@(_Z6matMulPfPiS0_S_S_)
        /*0014*/ 	.word	0x00000000


	//----- nvinfo : EIATTR_MIN_STACK_SIZE
	.align		4
.L_3:
        /*0018*/ 	.byte	0x04, 0x12
        /*001a*/ 	.short	(.L_5 - .L_4)
	.align		4
.L_4:
        /*001c*/ 	.word	index@(_Z6matMulPfPiS0_S_S_)
        /*0020*/ 	.word	0x00000000
.L_5:


//--------------------- .nv.compat                --------------------------
	.section	.nv.compat,"",@"SHT_CUDA_COMPAT_INFO"
	.align	4
        /*0000*/ 	.byte	0x02, 0x09, 0x00, 0x00, 0x02, 0x02, 0x01, 0x00, 0x02, 0x05, 0x05, 0x00, 0x03, 0x07, 0x01, 0x01
        /*0010*/ 	.byte	0x02, 0x03, 0x00, 0x00, 0x02, 0x06, 0x01, 0x00, 0x04, 0x0b, 0x08, 0x00, 0x09, 0x00, 0x00, 0x00
        /*0020*/ 	.byte	0x00, 0x00, 0x00, 0x00


//--------------------- .nv.info._Z6matMulPfPiS0_S_S_ --------------------------
	.section	.nv.info._Z6matMulPfPiS0_S_S_,"",@"SHT_CUDA_INFO"
	.sectionflags	@""
	.align	4


	//----- nvinfo : EIATTR_CUDA_API_VERSION
	.align		4
        /*0000*/ 	.byte	0x04, 0x37
        /*0002*/ 	.short	(.L_7 - .L_6)
.L_6:
        /*0004*/ 	.word	0x00000082


	//----- nvinfo : EIATTR_KPARAM_INFO
	.align		4
.L_7:
        /*0008*/ 	.byte	0x04, 0x17
        /*000a*/ 	.short	(.L_9 - .L_8)
.L_8:
        /*000c*/ 	.word	0x00000000
        /*0010*/ 	.short	0x0004
        /*0012*/ 	.short	0x0020
        /*0014*/ 	.byte	0x00, 0xf5, 0x21, 0x00


	//----- nvinfo : EIATTR_KPARAM_INFO
	.align		4
.L_9:
        /*0018*/ 	.byte	0x04, 0x17
        /*001a*/ 	.short	(.L_11 - .L_10)
.L_10:
        /*001c*/ 	.word	0x00000000
        /*0020*/ 	.short	0x0003
        /*0022*/ 	.short	0x0018
        /*0024*/ 	.byte	0x00, 0xf5, 0x21, 0x00


	//----- nvinfo : EIATTR_KPARAM_INFO
	.align		4
.L_11:
        /*0028*/ 	.byte	0x04, 0x17
        /*002a*/ 	.short	(.L_13 - .L_12)
.L_12:
        /*002c*/ 	.word	0x00000000
        /*0030*/ 	.short	0x0002
        /*0032*/ 	.short	0x0010
        /*0034*/ 	.byte	0x00, 0xf5, 0x21, 0x00


	//----- nvinfo : EIATTR_KPARAM_INFO
	.align		4
.L_13:
        /*0038*/ 	.byte	0x04, 0x17
        /*003a*/ 	.short	(.L_15 - .L_14)
.L_14:
        /*003c*/ 	.word	0x00000000
        /*0040*/ 	.short	0x0001
        /*0042*/ 	.short	0x0008
        /*0044*/ 	.byte	0x00, 0xf5, 0x21, 0x00


	//----- nvinfo : EIATTR_KPARAM_INFO
	.align		4
.L_15:
        /*0048*/ 	.byte	0x04, 0x17
        /*004a*/ 	.short	(.L_17 - .L_16)
.L_16:
        /*004c*/ 	.word	0x00000000
        /*0050*/ 	.short	0x0000
        /*0052*/ 	.short	0x0000
        /*0054*/ 	.byte	0x00, 0xf5, 0x21, 0x00


	//----- nvinfo : EIATTR_SPARSE_MMA_MASK
	.align		4
.L_17:
        /*0058*/ 	.byte	0x03, 0x50
        /*005a*/ 	.short	0x0000


	//----- nvinfo : EIATTR_MAXREG_COUNT
	.align		4
        /*005c*/ 	.byte	0x03, 0x1b
        /*005e*/ 	.short	0x00ff


	//----- nvinfo : EIATTR_MERCURY_ISA_VERSION
	.align		4
        /*0060*/ 	.byte	0x03, 0x5f
        /*0062*/ 	.short	0x0101


	//----- nvinfo : EIATTR_VRC_CTA_INIT_COUNT
	.align		4
        /*0064*/ 	.byte	0x02, 0x4a
	.zero		1
	.zero		1


	//----- nvinfo : EIATTR_EXIT_INSTR_OFFSETS
	.align		4
        /*0068*/ 	.byte	0x04, 0x1c
        /*006a*/ 	.short	(.L_19 - .L_18)


	//   ....[0]....
.L_18:
        /*006c*/ 	.word	0x00000df0


	//----- nvinfo : EIATTR_CRS_STACK_SIZE
	.align		4
.L_19:
        /*0070*/ 	.byte	0x04, 0x1e
        /*0072*/ 	.short	(.L_21 - .L_20)
.L_20:
        /*0074*/ 	.word	0x00000000


	//----- nvinfo : EIATTR_CBANK_PARAM_SIZE
	.align		4
.L_21:
        /*0078*/ 	.byte	0x03, 0x19
        /*007a*/ 	.short	0x0028


	//----- nvinfo : EIATTR_PARAM_CBANK
	.align		4
        /*007c*/ 	.byte	0x04, 0x0a
        /*007e*/ 	.short	(.L_23 - .L_22)
	.align		4
.L_22:
        /*0080*/ 	.word	index@(.nv.constant0._Z6matMulPfPiS0_S_S_)
        /*0084*/ 	.short	0x0380
        /*0086*/ 	.short	0x0028


	//----- nvinfo : EIATTR_SW_WAR
	.align		4
.L_23:
        /*0088*/ 	.byte	0x04, 0x36
        /*008a*/ 	.short	(.L_25 - .L_24)
.L_24:
        /*008c*/ 	.word	0x00000008
.L_25:


//--------------------- .nv.callgraph             --------------------------
	.section	.nv.callgraph,"",@"SHT_CUDA_CALLGRAPH"
	.align	4
	.sectionentsize	8
	.align		4
        /*0000*/ 	.word	0x00000000
	.align		4
        /*0004*/ 	.word	0xffffffff
	.align		4
        /*0008*/ 	.word	0x00000000
	.align		4
        /*000c*/ 	.word	0xfffffffe
	.align		4
        /*0010*/ 	.word	0x00000000
	.align		4
        /*0014*/ 	.word	0xfffffffd
	.align		4
        /*0018*/ 	.word	0x00000000
	.align		4
        /*001c*/ 	.word	0xfffffffc


//--------------------- .text._Z6matMulPfPiS0_S_S_ --------------------------
	.section	.text._Z6matMulPfPiS0_S_S_,"ax",@progbits
	.align	128
        .global         _Z6matMulPfPiS0_S_S_
        .type           _Z6matMulPfPiS0_S_S_,@function
        .size           _Z6matMulPfPiS0_S_S_,(.L_x_11 - _Z6matMulPfPiS0_S_S_)
        .other          _Z6matMulPfPiS0_S_S_,@"STO_CUDA_ENTRY STV_DEFAULT"
_Z6matMulPfPiS0_S_S_:
.text._Z6matMulPfPiS0_S_S_:
[----:B------:R-:W-:Y:S01]  /*0000*/  LDC R1, c[0x0][0x37c] ;  /* 0x0000df00ff017b82 */ /* 0x000fe20000000800 */
[----:B------:R-:W0:Y:S07]  /*0010*/  S2R R0, SR_TID.X ;  /* 0x0000000000007919 */ /* 0x000e2e0000002100 */
[----:B------:R-:W0:Y:S01]  /*0020*/  LDC.64 R2, c[0x0][0x390] ;  /* 0x0000e400ff027b82 */ /* 0x000e220000000a00 */
[----:B------:R-:W1:Y:S01]  /*0030*/  LDCU.64 UR4, c[0x0][0x358] ;  /* 0x00006b00ff0477ac */ /* 0x000e620008000a00 */
[----:B0-----:R-:W-:-:S05]  /*0040*/  IMAD.WIDE.U32 R2, R0, 0x4, R2 ;  /* 0x0000000400027825 */ /* 0x001fca00078e0002 */
[----:B-1----:R-:W2:Y:S04]  /*0050*/  LDG.E R4, desc[UR4][R2.64] ;  /* 0x0000000402047981 */ /* 0x002ea8000c1e1900 */
[----:B------:R-:W2:Y:S01]  /*0060*/  LDG.E R8, desc[UR4][R2.64+0x4] ;  /* 0x0000040402087981 */ /* 0x000ea2000c1e1900 */
[----:B------:R-:W-:Y:S01]  /*0070*/  BSSY.RECONVERGENT B0, `(.L_x_0) ;  /* 0x00000d4000007945 */ /* 0x000fe20003800200 */
[----:B------:R-:W-:Y:S01]  /*0080*/  HFMA2 R6, -RZ, RZ, 0, 0 ;  /* 0x00000000ff067431 */ /* 0x000fe200000001ff */
[----:B--2---:R-:W-:-:S13]  /*0090*/  ISETP.GE.AND P0, PT, R4, R8, PT ;  /* 0x000000080400720c */ /* 0x004fda0003f06270 */
[----:B------:R-:W-:Y:S05]  /*00a0*/  @P0 BRA `(.L_x_1) ;  /* 0x0000000c00400947 */ /* 0x000fea0003800000 */
[----:B------:R-:W-:Y:S01]  /*00b0*/  MOV R3, R4 ;  /* 0x0000000400037202 */ /* 0x000fe20000000f00 */
[----:B------:R-:W-:Y:S01]  /*00c0*/  BSSY.RECONVERGENT B1, `(.L_x_2) ;  /* 0x0000068000017945 */ /* 0x000fe20003800200 */
[----:B------:R-:W-:Y:S02]  /*00d0*/  MOV R6, RZ ;  /* 0x000000ff00067202 */ /* 0x000fe40000000f00 */
[CC--:B------:R-:W-:Y:S02]  /*00e0*/  IADD3 R4, PT, PT, R8.reuse, -R3.reuse, RZ ;  /* 0x8000000308047210 */ /* 0x0c0fe40007ffe0ff */
[----:B------:R-:W-:Y:S02]  /*00f0*/  IADD3 R8, PT, PT, -R8, R3, RZ ;  /* 0x0000000308087210 */ /* 0x000fe40007ffe1ff */
[----:B------:R-:W-:Y:S02]  /*0100*/  LOP3.LUT R5, R4, 0xf, RZ, 0xc0, !PT ;  /* 0x0000000f04057812 */ /* 0x000fe400078ec0ff */
[----:B------:R-:W-:-:S02]  /*0110*/  ISETP.GT.U32.AND P1, PT, R8, -0x10, PT ;  /* 0xfffffff00800780c */ /* 0x000fc40003f24070 */
[----:B------:R-:W-:-:S11]  /*0120*/  ISETP.NE.AND P0, PT, R5, RZ, PT ;  /* 0x000000ff0500720c */ /* 0x000fd60003f05270 */
[----:B------:R-:W-:Y:S05]  /*0130*/  @P1 BRA `(.L_x_3) ;  /* 0x0000000400801947 */ /* 0x000fea0003800000 */
[----:B------:R-:W0:Y:S01]  /*0140*/  LDC.64 R12, c[0x0][0x380] ;  /* 0x0000e000ff0c7b82 */ /* 0x000e220000000a00 */
[----:B------:R-:W-:Y:S02]  /*0150*/  LOP3.LUT R2, R4, 0xfffffff0, RZ, 0xc0, !PT ;  /* 0xfffffff004027812 */ /* 0x000fe400078ec0ff */
[----:B------:R-:W-:Y:S02]  /*0160*/  MOV R6, RZ ;  /* 0x000000ff00067202 */ /* 0x000fe40000000f00 */
[----:B------:R-:W-:-:S03]  /*0170*/  IADD3 R2, PT, PT, -R2, RZ, RZ ;  /* 0x000000ff02027210 */ /* 0x000fc60007ffe1ff */
[----:B------:R-:W1:Y:S01]  /*0180*/  LDC.64 R14, c[0x0][0x388] ;  /* 0x0000e200ff0e7b82 */ /* 0x000e620000000a00 */
[----:B0-----:R-:W-:-:S04]  /*0190*/  IADD3 R12, P1, PT, R12, 0x20, RZ ;  /* 0x000000200c0c7810 */ /* 0x001fc80007f3e0ff */
[----:B------:R-:W-:Y:S02]  /*01a0*/  IADD3.X R13, PT, PT, RZ, R13, RZ, P1, !PT ;  /* 0x0000000dff0d7210 */ /* 0x000fe40000ffe4ff */
[----:B-1----:R-:W-:-:S04]  /*01b0*/  IADD3 R14, P2, PT, R14, 0x20, RZ ;  /* 0x000000200e0e7810 */ /* 0x002fc80007f5e0ff */
[----:B------:R-:W-:-:S09]  /*01c0*/  IADD3.X R15, PT, PT, RZ, R15, RZ, P2, !PT ;  /* 0x0000000fff0f7210 */ /* 0x000fd200017fe4ff */
.L_x_4:
[C---:B------:R-:W-:Y:S01]  /*01d0*/  IMAD.WIDE R20, R3.reuse, 0x4, R14 ;  /* 0x0000000403147825 */ /* 0x040fe200078e020e */
[----:B------:R-:W0:Y:S04]  /*01e0*/  LDC.64 R16, c[0x0][0x398] ;  /* 0x0000e600ff107b82 */ /* 0x000e280000000a00 */
[----:B------:R-:W0:Y:S04]  /*01f0*/  LDG.E R11, desc[UR4][R20.64+-0x20] ;  /* 0xffffe004140b7981 */ /* 0x000e28000c1e1900 */
[----:B------:R-:W2:Y:S04]  /*0200*/  LDG.E R23, desc[UR4][R20.64+-0x1c] ;  /* 0xffffe40414177981 */ /* 0x000ea8000c1e1900 */
[----:B------:R-:W3:Y:S01]  /*0210*/  LDG.E R9, desc[UR4][R20.64+-0x18] ;  /* 0xffffe80414097981 */ /* 0x000ee2000c1e1900 */
[----:B------:R-:W-:-:S03]  /*0220*/  IMAD.WIDE R26, R3, 0x4, R12 ;  /* 0x00000004031a7825 */ /* 0x000fc600078e020c */
[----:B------:R-:W4:Y:S04]  /*0230*/  LDG.E R25, desc[UR4][R20.64+-0x14] ;  /* 0xffffec0414197981 */ /* 0x000f28000c1e1900 */
[----:B------:R-:W5:Y:S04]  /*0240*/  LDG.E R19, desc[UR4][R26.64+-0x20] ;  /* 0xffffe0041a137981 */ /* 0x000f68000c1e1900 */
[----:B------:R-:W5:Y:S04]  /*0250*/  LDG.E R18, desc[UR4][R26.64+-0x1c] ;  /* 0xffffe4041a127981 */ /* 0x000f68000c1e1900 */
[----:B------:R-:W5:Y:S01]  /*0260*/  LDG.E R29, desc[UR4][R20.64+-0x10] ;  /* 0xfffff004141d7981 */ /* 0x000f62000c1e1900 */
[----:B0-----:R-:W-:-:S06]  /*0270*/  IMAD.WIDE R10, R11, 0x4, R16 ;  /* 0x000000040b0a7825 */ /* 0x001fcc00078e0210 */
[----:B------:R-:W5:Y:S01]  /*0280*/  LDG.E R10, desc[UR4][R10.64] ;  /* 0x000000040a0a7981 */ /* 0x000f62000c1e1900 */
[----:B--2---:R-:W-:-:S05]  /*0290*/  IMAD.WIDE R22, R23, 0x4, R16 ;  /* 0x0000000417167825 */ /* 0x004fca00078e0210 */
[----:B------:R-:W2:Y:S01]  /*02a0*/  LDG.E R7, desc[UR4][R22.64] ;  /* 0x0000000416077981 */ /* 0x000ea2000c1e1900 */
[----:B---3--:R-:W-:-:S03]  /*02b0*/  IMAD.WIDE R8, R9, 0x4, R16 ;  /* 0x0000000409087825 */ /* 0x008fc600078e0210 */
[----:B------:R-:W3:Y:S01]  /*02c0*/  LDG.E R11, desc[UR4][R26.64+-0x18] ;  /* 0xffffe8041a0b7981 */ /* 0x000ee2000c1e1900 */
[----:B----4-:R-:W-:-:S03]  /*02d0*/  IMAD.WIDE R24, R25, 0x4, R16 ;  /* 0x0000000419187825 */ /* 0x010fc600078e0210 */
[----:B------:R-:W3:Y:S04]  /*02e0*/  LDG.E R8, desc[UR4][R8.64] ;  /* 0x0000000408087981 */ /* 0x000ee8000c1e1900 */
[----:B------:R-:W4:Y:S04]  /*02f0*/  LDG.E R23, desc[UR4][R20.64+-0xc] ;  /* 0xfffff40414177981 */ /* 0x000f28000c1e1900 */
[----:B------:R-:W4:Y:S01]  /*0300*/  LDG.E R9, desc[UR4][R20.64+-0x8] ;  /* 0xfffff80414097981 */ /* 0x000f22000c1e1900 */
[----:B-----5:R-:W-:-:S03]  /*0310*/  FFMA R28, R19, R10, R6 ;  /* 0x0000000a131c7223 */ /* 0x020fc60000000006 */
[----:B------:R-:W5:Y:S04]  /*0320*/  LDG.E R6, desc[UR4][R24.64] ;  /* 0x0000000418067981 */ /* 0x000f68000c1e1900 */
[----:B------:R-:W5:Y:S01]  /*0330*/  LDG.E R19, desc[UR4][R26.64+-0x14] ;  /* 0xffffec041a137981 */ /* 0x000f62000c1e1900 */
[----:B--2---:R-:W-:Y:S01]  /*0340*/  FFMA R22, R18, R7, R28 ;  /* 0x0000000712167223 */ /* 0x004fe2000000001c */
[----:B------:R-:W-:Y:S02]  /*0350*/  IMAD.WIDE R28, R29, 0x4, R16 ;  /* 0x000000041d1c7825 */ /* 0x000fe400078e0210 */
[----:B------:R-:W2:Y:S04]  /*0360*/  LDG.E R10, desc[UR4][R20.64+-0x4] ;  /* 0xfffffc04140a7981 */ /* 0x000ea8000c1e1900 */
[----:B------:R-:W2:Y:S04]  /*0370*/  LDG.E R29, desc[UR4][R28.64] ;  /* 0x000000041c1d7981 */ /* 0x000ea8000c1e1900 */
[----:B------:R-:W2:Y:S04]  /*0380*/  LDG.E R18, desc[UR4][R26.64+-0x10] ;  /* 0xfffff0041a127981 */ /* 0x000ea8000c1e1900 */
[----:B------:R-:W2:Y:S01]  /*0390*/  LDG.E R7, desc[UR4][R20.64] ;  /* 0x0000000414077981 */ /* 0x000ea2000c1e1900 */
[----:B---3--:R-:W-:Y:S01]  /*03a0*/  FFMA R8, R11, R8, R22 ;  /* 0x000000080b087223 */ /* 0x008fe20000000016 */
[----:B----4-:R-:W-:-:S02]  /*03b0*/  IMAD.WIDE R22, R23, 0x4, R16 ;  /* 0x0000000417167825 */ /* 0x010fc400078e0210 */
[----:B------:R-:W3:Y:S04]  /*03c0*/  LDG.E R11, desc[UR4][R20.64+0x4] ;  /* 0x00000404140b7981 */ /* 0x000ee8000c1e1900 */
[----:B------:R-:W4:Y:S04]  /*03d0*/  LDG.E R23, desc[UR4][R22.64] ;  /* 0x0000000416177981 */ /* 0x000f28000c1e1900 */
[----:B------:R-:W4:Y:S04]  /*03e0*/  LDG.E R25, desc[UR4][R26.64+-0xc] ;  /* 0xfffff4041a197981 */ /* 0x000f28000c1e1900 */
[----:B------:R-:W4:Y:S04]  /*03f0*/  LDG.E R28, desc[UR4][R26.64+-0x8] ;  /* 0xfffff8041a1c7981 */ /* 0x000f28000c1e1900 */
[----:B------:R-:W4:Y:S04]  /*0400*/  LDG.E R22, desc[UR4][R20.64+0x8] ;  /* 0x0000080414167981 */ /* 0x000f28000c1e1900 */
[----:B------:R-:W4:Y:S01]  /*0410*/  LDG.E R24, desc[UR4][R26.64+0x4] ;  /* 0x000004041a187981 */ /* 0x000f22000c1e1900 */
[----:B-----5:R-:W-:Y:S01]  /*0420*/  FFMA R6, R19, R6, R8 ;  /* 0x0000000613067223 */ /* 0x020fe20000000008 */
[----:B------:R-:W-:-:S05]  /*0430*/  IMAD.WIDE R8, R9, 0x4, R16 ;  /* 0x0000000409087825 */ /* 0x000fca00078e0210 */
[----:B------:R0:W5:Y:S01]  /*0440*/  LDG.E R19, desc[UR4][R8.64] ;  /* 0x0000000408137981 */ /* 0x000162000c1e1900 */
[----:B--2---:R-:W-:-:S03]  /*0450*/  FFMA R18, R18, R29, R6 ;  /* 0x0000001d12127223 */ /* 0x004fc60000000006 */
[----:B------:R-:W2:Y:S01]  /*0460*/  LDG.E R29, desc[UR4][R20.64+0x1c] ;  /* 0x00001c04141d7981 */ /* 0x000ea2000c1e1900 */
[----:B0-----:R-:W-:-:S04]  /*0470*/  IMAD.WIDE R8, R10, 0x4, R16 ;  /* 0x000000040a087825 */ /* 0x001fc800078e0210 */
[--C-:B------:R-:W-:Y:S02]  /*0480*/  IMAD.WIDE R6, R7, 0x4, R16.reuse ;  /* 0x0000000407067825 */ /* 0x100fe400078e0210 */
[----:B------:R-:W2:Y:S02]  /*0490*/  LDG.E R8, desc[UR4][R8.64] ;  /* 0x0000000408087981 */ /* 0x000ea4000c1e1900 */
[----:B---3--:R-:W-:Y:S02]  /*04a0*/  IMAD.WIDE R10, R11, 0x4, R16 ;  /* 0x000000040b0a7825 */ /* 0x008fe400078e0210 */
[----:B------:R-:W3:Y:S02]  /*04b0*/  LDG.E R6, desc[UR4][R6.64] ;  /* 0x0000000406067981 */ /* 0x000ee4000c1e1900 */
[----:B----4-:R-:W-:Y:S02]  /*04c0*/  FFMA R23, R25, R23, R18 ;  /* 0x0000001719177223 */ /* 0x010fe40000000012 */
[----:B------:R-:W4:Y:S04]  /*04d0*/  LDG.E R10, desc[UR4][R10.64] ;  /* 0x000000040a0a7981 */ /* 0x000f28000c1e1900 */
[----:B------:R-:W2:Y:S04]  /*04e0*/  LDG.E R9, desc[UR4][R26.64+-0x4] ;  /* 0xfffffc041a097981 */ /* 0x000ea8000c1e1900 */
[----:B------:R-:W3:Y:S04]  /*04f0*/  LDG.E R7, desc[UR4][R26.64] ;  /* 0x000000041a077981 */ /* 0x000ee8000c1e1900 */
[----:B------:R-:W4:Y:S04]  /*0500*/  LDG.E R18, desc[UR4][R20.64+0xc] ;  /* 0x00000c0414127981 */ /* 0x000f28000c1e1900 */
[----:B------:R-:W4:Y:S04]  /*0510*/  LDG.E R25, desc[UR4][R20.64+0x14] ;  /* 0x0000140414197981 */ /* 0x000f28000c1e1900 */
[----:B------:R-:W4:Y:S01]  /*0520*/  LDG.E R11, desc[UR4][R26.64+0x18] ;  /* 0x000018041a0b7981 */ /* 0x000f22000c1e1900 */
[----:B-----5:R-:W-:-:S03]  /*0530*/  FFMA R28, R28, R19, R23 ;  /* 0x000000131c1c7223 */ /* 0x020fc60000000017 */
[----:B------:R-:W5:Y:S04]  /*0540*/  LDG.E R23, desc[UR4][R20.64+0x10] ;  /* 0x0000100414177981 */ /* 0x000f68000c1e1900 */
[----:B------:R0:W5:Y:S02]  /*0550*/  LDG.E R19, desc[UR4][R20.64+0x18] ;  /* 0x0000180414137981 */ /* 0x000164000c1e1900 */
[----:B0-----:R-:W-:-:S04]  /*0560*/  IMAD.WIDE R20, R22, 0x4, R16 ;  /* 0x0000000416147825 */ /* 0x001fc800078e0210 */
[----:B--2---:R-:W-:Y:S02]  /*0570*/  FFMA R8, R9, R8, R28 ;  /* 0x0000000809087223 */ /* 0x004fe4000000001c */
[----:B------:R-:W2:Y:S02]  /*0580*/  LDG.E R9, desc[UR4][R26.64+0x10] ;  /* 0x000010041a097981 */ /* 0x000ea4000c1e1900 */
[----:B---3--:R-:W-:Y:S02]  /*0590*/  FFMA R7, R7, R6, R8 ;  /* 0x0000000607077223 */ /* 0x008fe40000000008 */
[----:B------:R-:W3:Y:S02]  /*05a0*/  LDG.E R8, desc[UR4][R26.64+0xc] ;  /* 0x00000c041a087981 */ /* 0x000ee4000c1e1900 */
[----:B----4-:R-:W-:Y:S02]  /*05b0*/  FFMA R6, R24, R10, R7 ;  /* 0x0000000a18067223 */ /* 0x010fe40000000007 */
[----:B------:R-:W4:Y:S04]  /*05c0*/  LDG.E R7, desc[UR4][R26.64+0x8] ;  /* 0x000008041a077981 */ /* 0x000f28000c1e1900 */
[----:B------:R-:W2:Y:S04]  /*05d0*/  LDG.E R10, desc[UR4][R26.64+0x14] ;  /* 0x000014041a0a7981 */ /* 0x000ea8000c1e1900 */
[----:B------:R-:W2:Y:S01]  /*05e0*/  LDG.E R26, desc[UR4][R26.64+0x1c] ;  /* 0x00001c041a1a7981 */ /* 0x000ea2000c1e1900 */
[----:B------:R-:W-:-:S06]  /*05f0*/  IMAD.WIDE R24, R25, 0x4, R16 ;  /* 0x0000000419187825 */ /* 0x000fcc00078e0210 */
[----:B------:R-:W2:Y:S04]  /*0600*/  LDG.E R25, desc[UR4][R24.64] ;  /* 0x0000000418197981 */ /* 0x000ea8000c1e1900 */
[----:B------:R0:W4:Y:S02]  /*0610*/  LDG.E R27, desc[UR4][R20.64] ;  /* 0x00000004141b7981 */ /* 0x000124000c1e1900 */
[----:B0-----:R-:W-:-:S06]  /*0620*/  IMAD.WIDE R20, R18, 0x4, R16 ;  /* 0x0000000412147825 */ /* 0x001fcc00078e0210 */
[----:B------:R-:W3:Y:S01]  /*0630*/  LDG.E R21, desc[UR4][R20.64] ;  /* 0x0000000414157981 */ /* 0x000ee2000c1e1900 */
[----:B-----5:R-:W-:-:S04]  /*0640*/  IMAD.WIDE R22, R23, 0x4, R16 ;  /* 0x0000000417167825 */ /* 0x020fc800078e0210 */
[--C-:B------:R-:W-:Y:S02]  /*0650*/  IMAD.WIDE R18, R19, 0x4, R16.reuse ;  /* 0x0000000413127825 */ /* 0x100fe400078e0210 */
[----:B------:R-:W2:Y:S02]  /*0660*/  LDG.E R22, desc[UR4][R22.64] ;  /* 0x0000000416167981 */ /* 0x000ea4000c1e1900 */
[----:B------:R-:W-:Y:S02]  /*0670*/  IMAD.WIDE R16, R29, 0x4, R16 ;  /* 0x000000041d107825 */ /* 0x000fe400078e0210 */
[----:B------:R-:W5:Y:S04]  /*0680*/  LDG.E R18, desc[UR4][R18.64] ;  /* 0x0000000412127981 */ /* 0x000f68000c1e1900 */
[----:B------:R-:W5:Y:S01]  /*0690*/  LDG.E R16, desc[UR4][R16.64] ;  /* 0x0000000410107981 */ /* 0x000f62000c1e1900 */
[----:B------:R-:W-:-:S04]  /*06a0*/  IADD3 R2, PT, PT, R2, 0x10, RZ ;  /* 0x0000001002027810 */ /* 0x000fc80007ffe0ff */
[----:B------:R-:W-:Y:S02]  /*06b0*/  ISETP.NE.AND P1, PT, R2, RZ, PT ;  /* 0x000000ff0200720c */ /* 0x000fe40003f25270 */
[----:B------:R-:W-:Y:S01]  /*06c0*/  IADD3 R3, PT, PT, R3, 0x10, RZ ;  /* 0x0000001003037810 */ /* 0x000fe20007ffe0ff */
[----:B----4-:R-:W-:-:S04]  /*06d0*/  FFMA R7, R7, R27, R6 ;  /* 0x0000001b07077223 */ /* 0x010fc80000000006 */
[----:B---3--:R-:W-:-:S04]  /*06e0*/  FFMA R8, R8, R21, R7 ;  /* 0x0000001508087223 */ /* 0x008fc80000000007 */
[----:B--2---:R-:W-:-:S04]  /*06f0*/  FFMA R9, R9, R22, R8 ;  /* 0x0000001609097223 */ /* 0x004fc80000000008 */
[----:B------:R-:W-:-:S04]  /*0700*/  FFMA R10, R10, R25, R9 ;  /* 0x000000190a0a7223 */ /* 0x000fc80000000009 */
[----:B-----5:R-:W-:-:S04]  /*0710*/  FFMA R11, R11, R18, R10 ;  /* 0x000000120b0b7223 */ /* 0x020fc8000000000a */
[----:B------:R-:W-:Y:S01]  /*0720*/  FFMA R6, R26, R16, R11 ;  /* 0x000000101a067223 */ /* 0x000fe2000000000b */
[----:B------:R-:W-:Y:S06]  /*0730*/  @P1 BRA `(.L_x_4) ;  /* 0xfffffff800a41947 */ /* 0x000fec000383ffff */
.L_x_3:
[----:B------:R-:W-:Y:S05]  /*0740*/  BSYNC.RECONVERGENT B1 ;  /* 0x0000000000017941 */ /* 0x000fea0003800200 */
.L_x_2:
[----:B------:R-:W-:Y:S05]  /*0750*/  @!P0 BRA `(.L_x_1) ;  /* 0x0000000400948947 */ /* 0x000fea0003800000 */
[----:B------:R-:W-:Y:S01]  /*0760*/  ISETP.GE.U32.AND P0, PT, R5, 0x8, PT ;  /* 0x000000080500780c */ /* 0x000fe20003f06070 */
[----:B------:R-:W-:Y:S01]  /*0770*/  BSSY.RECONVERGENT B1, `(.L_x_5) ;  /* 0x0000032000017945 */ /* 0x000fe20003800200 */
[----:B------:R-:W-:-:S04]  /*0780*/  LOP3.LUT R24, R4, 0x7, RZ, 0xc0, !PT ;  /* 0x0000000704187812 */ /* 0x000fc800078ec0ff */
[----:B------:R-:W-:-:S07]  /*0790*/  ISETP.NE.AND P1, PT, R24, RZ, PT ;  /* 0x000000ff1800720c */ /* 0x000fce0003f25270 */
[----:B------:R-:W-:Y:S06]  /*07a0*/  @!P0 BRA `(.L_x_6) ;  /* 0x0000000000b88947 */ /* 0x000fec0003800000 */
[----:B------:R-:W0:Y:S08]  /*07b0*/  LDC.64 R20, c[0x0][0x388] ;  /* 0x0000e200ff147b82 */ /* 0x000e300000000a00 */
[----:B------:R-:W1:Y:S08]  /*07c0*/  LDC.64 R10, c[0x0][0x398] ;  /* 0x0000e600ff0a7b82 */ /* 0x000e700000000a00 */
[----:B------:R-:W2:Y:S01]  /*07d0*/  LDC.64 R8, c[0x0][0x380] ;  /* 0x0000e000ff087b82 */ /* 0x000ea20000000a00 */
[----:B0-----:R-:W-:-:S05]  /*07e0*/  IMAD.WIDE R20, R3, 0x4, R20 ;  /* 0x0000000403147825 */ /* 0x001fca00078e0214 */
[----:B------:R-:W1:Y:S04]  /*07f0*/  LDG.E R29, desc[UR4][R20.64] ;  /* 0x00000004141d7981 */ /* 0x000e68000c1e1900 */
[----:B------:R-:W3:Y:S04]  /*0800*/  LDG.E R27, desc[UR4][R20.64+0x4] ;  /* 0x00000404141b7981 */ /* 0x000ee8000c1e1900 */
[----:B------:R-:W4:Y:S04]  /*0810*/  LDG.E R25, desc[UR4][R20.64+0x8] ;  /* 0x0000080414197981 */ /* 0x000f28000c1e1900 */
[----:B------:R-:W5:Y:S04]  /*0820*/  LDG.E R13, desc[UR4][R20.64+0xc] ;  /* 0x00000c04140d7981 */ /* 0x000f68000c1e1900 */
[----:B------:R-:W5:Y:S04]  /*0830*/  LDG.E R15, desc[UR4][R20.64+0x10] ;  /* 0x00001004140f7981 */ /* 0x000f68000c1e1900 */
[----:B------:R-:W5:Y:S04]  /*0840*/  LDG.E R17, desc[UR4][R20.64+0x14] ;  /* 0x0000140414117981 */ /* 0x000f68000c1e1900 */
[----:B------:R-:W5:Y:S04]  /*0850*/  LDG.E R19, desc[UR4][R20.64+0x18] ;  /* 0x0000180414137981 */ /* 0x000f68000c1e1900 */
[----:B------:R4:W5:Y:S01]  /*0860*/  LDG.E R23, desc[UR4][R20.64+0x1c] ;  /* 0x00001c0414177981 */ /* 0x000962000c1e1900 */
[----:B--2---:R-:W-:-:S05]  /*0870*/  IMAD.WIDE R8, R3, 0x4, R8 ;  /* 0x0000000403087825 */ /* 0x004fca00078e0208 */
[----:B------:R-:W2:Y:S04]  /*0880*/  LDG.E R7, desc[UR4][R8.64] ;  /* 0x0000000408077981 */ /* 0x000ea8000c1e1900 */
[----:B------:R-:W2:Y:S01]  /*0890*/  LDG.E R22, desc[UR4][R8.64+0x8] ;  /* 0x0000080408167981 */ /* 0x000ea2000c1e1900 */
[----:B-1----:R-:W-:-:S04]  /*08a0*/  IMAD.WIDE R28, R29, 0x4, R10 ;  /* 0x000000041d1c7825 */ /* 0x002fc800078e020a */
[--C-:B---3--:R-:W-:Y:S01]  /*08b0*/  IMAD.WIDE R26, R27, 0x4, R10.reuse ;  /* 0x000000041b1a7825 */ /* 0x108fe200078e020a */
[----:B------:R-:W2:Y:S03]  /*08c0*/  LDG.E R5, desc[UR4][R28.64] ;  /* 0x000000041c057981 */ /* 0x000ea6000c1e1900 */
[--C-:B----4-:R-:W-:Y:S01]  /*08d0*/  IMAD.WIDE R20, R25, 0x4, R10.reuse ;  /* 0x0000000419147825 */ /* 0x110fe200078e020a */
[----:B------:R-:W3:Y:S04]  /*08e0*/  LDG.E R2, desc[UR4][R26.64] ;  /* 0x000000041a027981 */ /* 0x000ee8000c1e1900 */
[----:B------:R-:W3:Y:S01]  /*08f0*/  LDG.E R25, desc[UR4][R8.64+0x4] ;  /* 0x0000040408197981 */ /* 0x000ee2000c1e1900 */
[----:B-----5:R-:W-:-:S03]  /*0900*/  IMAD.WIDE R12, R13, 0x4, R10 ;  /* 0x000000040d0c7825 */ /* 0x020fc600078e020a */
[----:B------:R-:W4:Y:S01]  /*0910*/  LDG.E R21, desc[UR4][R20.64] ;  /* 0x0000000414157981 */ /* 0x000f22000c1e1900 */
[----:B------:R-:W-:-:S03]  /*0920*/  IMAD.WIDE R14, R15, 0x4, R10 ;  /* 0x000000040f0e7825 */ /* 0x000fc600078e020a */
[----:B------:R-:W5:Y:S01]  /*0930*/  LDG.E R13, desc[UR4][R12.64] ;  /* 0x000000040c0d7981 */ /* 0x000f62000c1e1900 */
[----:B------:R-:W-:-:S03]  /*0940*/  IMAD.WIDE R16, R17, 0x4, R10 ;  /* 0x0000000411107825 */ /* 0x000fc600078e020a */
[----:B------:R-:W5:Y:S01]  /*0950*/  LDG.E R28, desc[UR4][R8.64+0xc] ;  /* 0x00000c04081c7981 */ /* 0x000f62000c1e1900 */
[----:B------:R-:W-:-:S03]  /*0960*/  IMAD.WIDE R18, R19, 0x4, R10 ;  /* 0x0000000413127825 */ /* 0x000fc600078e020a */
[----:B------:R-:W5:Y:S04]  /*0970*/  LDG.E R14, desc[UR4][R14.64] ;  /* 0x000000040e0e7981 */ /* 0x000f68000c1e1900 */
[----:B------:R-:W5:Y:S01]  /*0980*/  LDG.E R29, desc[UR4][R8.64+0x10] ;  /* 0x00001004081d7981 */ /* 0x000f62000c1e1900 */
[----:B------:R-:W-:-:S03]  /*0990*/  IMAD.WIDE R10, R23, 0x4, R10 ;  /* 0x00000004170a7825 */ /* 0x000fc600078e020a */
[----:B------:R-:W5:Y:S04]  /*09a0*/  LDG.E R17, desc[UR4][R16.64] ;  /* 0x0000000410117981 */ /* 0x000f68000c1e1900 */
[----:B------:R-:W5:Y:S04]  /*09b0*/  LDG.E R26, desc[UR4][R8.64+0x14] ;  /* 0x00001404081a7981 */ /* 0x000f68000c1e1900 */
[----:B------:R-:W5:Y:S04]  /*09c0*/  LDG.E R18, desc[UR4][R18.64] ;  /* 0x0000000412127981 */ /* 0x000f68000c1e1900 */
[----:B------:R-:W5:Y:S04]  /*09d0*/  LDG.E R23, desc[UR4][R8.64+0x18] ;  /* 0x0000180408177981 */ /* 0x000f68000c1e1900 */
[----:B------:R-:W5:Y:S04]  /*09e0*/  LDG.E R12, desc[UR4][R8.64+0x1c] ;  /* 0x00001c04080c7981 */ /* 0x000f68000c1e1900 */
[----:B------:R-:W5:Y:S01]  /*09f0*/  LDG.E R10, desc[UR4][R10.64] ;  /* 0x000000040a0a7981 */ /* 0x000f62000c1e1900 */
[----:B------:R-:W-:Y:S01]  /*0a00*/  IADD3 R3, PT, PT, R3, 0x8, RZ ;  /* 0x0000000803037810 */ /* 0x000fe20007ffe0ff */
[----:B--2---:R-:W-:-:S04]  /*0a10*/  FFMA R6, R7, R5, R6 ;  /* 0x0000000507067223 */ /* 0x004fc80000000006 */
[----:B---3--:R-:W-:-:S04]  /*0a20*/  FFMA R25, R25, R2, R6 ;  /* 0x0000000219197223 */ /* 0x008fc80000000006 */
[----:B----4-:R-:W-:-:S04]  /*0a30*/  FFMA R21, R22, R21, R25 ;  /* 0x0000001516157223 */ /* 0x010fc80000000019 */
[----:B-----5:R-:W-:-:S04]  /*0a40*/  FFMA R28, R28, R13, R21 ;  /* 0x0000000d1c1c7223 */ /* 0x020fc80000000015 */
[----:B------:R-:W-:-:S04]  /*0a50*/  FFMA R29, R29, R14, R28 ;  /* 0x0000000e1d1d7223 */ /* 0x000fc8000000001c */
[----:B------:R-:W-:-:S04]  /*0a60*/  FFMA R26, R26, R17, R29 ;  /* 0x000000111a1a7223 */ /* 0x000fc8000000001d */
[----:B------:R-:W-:-:S04]  /*0a70*/  FFMA R23, R23, R18, R26 ;  /* 0x0000001217177223 */ /* 0x000fc8000000001a */
[----:B------:R-:W-:-:S07]  /*0a80*/  FFMA R6, R12, R10, R23 ;  /* 0x0000000a0c067223 */ /* 0x000fce0000000017 */
.L_x_6:
[----:B------:R-:W-:Y:S05]  /*0a90*/  BSYNC.RECONVERGENT B1 ;  /* 0x0000000000017941 */ /* 0x000fea0003800200 */
.L_x_5:
[----:B------:R-:W-:Y:S05]  /*0aa0*/  @!P1 BRA `(.L_x_1) ;  /* 0x0000000000c09947 */ /* 0x000fea0003800000 */
[----:B------:R-:W-:Y:S01]  /*0ab0*/  ISETP.GE.U32.AND P0, PT, R24, 0x4, PT ;  /* 0x000000041800780c */ /* 0x000fe20003f06070 */
[----:B------:R-:W-:Y:S01]  /*0ac0*/  BSSY.RECONVERGENT B1, `(.L_x_7) ;  /* 0x000001e000017945 */ /* 0x000fe20003800200 */
[----:B------:R-:W-:-:S04]  /*0ad0*/  LOP3.LUT R4, R4, 0x3, RZ, 0xc0, !PT ;  /* 0x0000000304047812 */ /* 0x000fc800078ec0ff */
[----:B------:R-:W-:-:S07]  /*0ae0*/  ISETP.NE.AND P1, PT, R4, RZ, PT ;  /* 0x000000ff0400720c */ /* 0x000fce0003f25270 */
[----:B------:R-:W-:Y:S06]  /*0af0*/  @!P0 BRA `(.L_x_8) ;  /* 0x0000000000688947 */ /* 0x000fec0003800000 */
[----:B------:R-:W0:Y:S08]  /*0b00*/  LDC.64 R8, c[0x0][0x388] ;  /* 0x0000e200ff087b82 */ /* 0x000e300000000a00 */
[----:B------:R-:W1:Y:S01]  /*0b10*/  LDC.64 R10, c[0x0][0x380] ;  /* 0x0000e000ff0a7b82 */ /* 0x000e620000000a00 */
[----:B0-----:R-:W-:-:S07]  /*0b20*/  IMAD.WIDE R12, R3, 0x4, R8 ;  /* 0x00000004030c7825 */ /* 0x001fce00078e0208 */
[----:B------:R-:W0:Y:S01]  /*0b30*/  LDC.64 R8, c[0x0][0x398] ;  /* 0x0000e600ff087b82 */ /* 0x000e220000000a00 */
[----:B------:R-:W0:Y:S04]  /*0b40*/  LDG.E R15, desc[UR4][R12.64] ;  /* 0x000000040c0f7981 */ /* 0x000e28000c1e1900 */
[----:B------:R-:W2:Y:S04]  /*0b50*/  LDG.E R17, desc[UR4][R12.64+0x4] ;  /* 0x000004040c117981 */ /* 0x000ea8000c1e1900 */
[----:B------:R-:W3:Y:S04]  /*0b60*/  LDG.E R19, desc[UR4][R12.64+0x8] ;  /* 0x000008040c137981 */ /* 0x000ee8000c1e1900 */
[----:B------:R-:W4:Y:S01]  /*0b70*/  LDG.E R7, desc[UR4][R12.64+0xc] ;  /* 0x00000c040c077981 */ /* 0x000f22000c1e1900 */
[----:B-1----:R-:W-:-:S05]  /*0b80*/  IMAD.WIDE R10, R3, 0x4, R10 ;  /* 0x00000004030a7825 */ /* 0x002fca00078e020a */
[----:B------:R-:W5:Y:S04]  /*0b90*/  LDG.E R5, desc[UR4][R10.64] ;  /* 0x000000040a057981 */ /* 0x000f68000c1e1900 */
[----:B------:R-:W5:Y:S04]  /*0ba0*/  LDG.E R2, desc[UR4][R10.64+0x4] ;  /* 0x000004040a027981 */ /* 0x000f68000c1e1900 */
[----:B------:R-:W5:Y:S01]  /*0bb0*/  LDG.E R13, desc[UR4][R10.64+0xc] ;  /* 0x00000c040a0d7981 */ /* 0x000f62000c1e1900 */
[----:B0-----:R-:W-:-:S04]  /*0bc0*/  IMAD.WIDE R14, R15, 0x4, R8 ;  /* 0x000000040f0e7825 */ /* 0x001fc800078e0208 */
[--C-:B--2---:R-:W-:Y:S02]  /*0bd0*/  IMAD.WIDE R16, R17, 0x4, R8.reuse ;  /* 0x0000000411107825 */ /* 0x104fe400078e0208 */
[----:B------:R-:W5:Y:S02]  /*0be0*/  LDG.E R14, desc[UR4][R14.64] ;  /* 0x000000040e0e7981 */ /* 0x000f64000c1e1900 */
[--C-:B---3--:R-:W-:Y:S02]  /*0bf0*/  IMAD.WIDE R18, R19, 0x4, R8.reuse ;  /* 0x0000000413127825 */ /* 0x108fe400078e0208 */
[----:B------:R-:W2:Y:S02]  /*0c00*/  LDG.E R16, desc[UR4][R16.64] ;  /* 0x0000000410107981 */ /* 0x000ea4000c1e1900 */
[----:B----4-:R-:W-:Y:S02]  /*0c10*/  IMAD.WIDE R8, R7, 0x4, R8 ;  /* 0x0000000407087825 */ /* 0x010fe400078e0208 */
[----:B------:R-:W3:Y:S04]  /*0c20*/  LDG.E R18, desc[UR4][R18.64] ;  /* 0x0000000412127981 */ /* 0x000ee8000c1e1900 */
[----:B------:R-:W3:Y:S04]  /*0c30*/  LDG.E R7, desc[UR4][R10.64+0x8] ;  /* 0x000008040a077981 */ /* 0x000ee8000c1e1900 */
[----:B------:R-:W4:Y:S01]  /*0c40*/  LDG.E R8, desc[UR4][R8.64] ;  /* 0x0000000408087981 */ /* 0x000f22000c1e1900 */
[----:B------:R-:W-:Y:S01]  /*0c50*/  IADD3 R3, PT, PT, R3, 0x4, RZ ;  /* 0x0000000403037810 */ /* 0x000fe20007ffe0ff */
[----:B-----5:R-:W-:-:S04]  /*0c60*/  FFMA R5, R5, R14, R6 ;  /* 0x0000000e05057223 */ /* 0x020fc80000000006 */
[----:B--2---:R-:W-:-:S04]  /*0c70*/  FFMA R2, R2, R16, R5 ;  /* 0x0000001002027223 */ /* 0x004fc80000000005 */
[----:B---3--:R-:W-:-:S04]  /*0c80*/  FFMA R2, R7, R18, R2 ;  /* 0x0000001207027223 */ /* 0x008fc80000000002 */
[----:B----4-:R-:W-:-:S07]  /*0c90*/  FFMA R6, R13, R8, R2 ;  /* 0x000000080d067223 */ /* 0x010fce0000000002 */
.L_x_8:
[----:B------:R-:W-:Y:S05]  /*0ca0*/  BSYNC.RECONVERGENT B1 ;  /* 0x0000000000017941 */ /* 0x000fea0003800200 */
.L_x_7:
[----:B------:R-:W-:Y:S05]  /*0cb0*/  @!P1 BRA `(.L_x_1) ;  /* 0x00000000003c9947 */ /* 0x000fea0003800000 */
[----:B------:R-:W0:Y:S01]  /*0cc0*/  LDC.64 R16, c[0x0][0x398] ;  /* 0x0000e600ff107b82 */ /* 0x000e220000000a00 */
[----:B------:R-:W-:-:S07]  /*0cd0*/  IADD3 R2, PT, PT, -R4, RZ, RZ ;  /* 0x000000ff04027210 */ /* 0x000fce0007ffe1ff */
[----:B------:R-:W1:Y:S08]  /*0ce0*/  LDC.64 R14, c[0x0][0x380] ;  /* 0x0000e000ff0e7b82 */ /* 0x000e700000000a00 */
[----:B------:R-:W2:Y:S02]  /*0cf0*/  LDC.64 R12, c[0x0][0x388] ;  /* 0x0000e200ff0c7b82 */ /* 0x000ea40000000a00 */
.L_x_9:
[----:B--2---:R-:W-:-:S06]  /*0d00*/  IMAD.WIDE R4, R3, 0x4, R12 ;  /* 0x0000000403047825 */ /* 0x004fcc00078e020c */
[----:B------:R-:W0:Y:S01]  /*0d10*/  LDG.E R5, desc[UR4][R4.64] ;  /* 0x0000000404057981 */ /* 0x000e22000c1e1900 */
[----:B-1----:R-:W-:-:S06]  /*0d20*/  IMAD.WIDE R8, R3, 0x4, R14 ;  /* 0x0000000403087825 */ /* 0x002fcc00078e020e */
[----:B------:R-:W2:Y:S01]  /*0d30*/  LDG.E R9, desc[UR4][R8.64] ;  /* 0x0000000408097981 */ /* 0x000ea2000c1e1900 */
[----:B------:R-:W-:Y:S01]  /*0d40*/  IADD3 R2, PT, PT, R2, 0x1, RZ ;  /* 0x0000000102027810 */ /* 0x000fe20007ffe0ff */
[----:B0-----:R-:W-:-:S06]  /*0d50*/  IMAD.WIDE R10, R5, 0x4, R16 ;  /* 0x00000004050a7825 */ /* 0x001fcc00078e0210 */
[----:B------:R-:W2:Y:S01]  /*0d60*/  LDG.E R10, desc[UR4][R10.64] ;  /* 0x000000040a0a7981 */ /* 0x000ea2000c1e1900 */
[----:B------:R-:W-:Y:S02]  /*0d70*/  ISETP.NE.AND P0, PT, R2, RZ, PT ;  /* 0x000000ff0200720c */ /* 0x000fe40003f05270 */
[----:B------:R-:W-:Y:S01]  /*0d80*/  IADD3 R3, PT, PT, R3, 0x1, RZ ;  /* 0x0000000103037810 */ /* 0x000fe20007ffe0ff */
[----:B--2---:R-:W-:-:S10]  /*0d90*/  FFMA R6, R9, R10, R6 ;  /* 0x0000000a09067223 */ /* 0x004fd40000000006 */
[----:B------:R-:W-:Y:S05]  /*0da0*/  @P0 BRA `(.L_x_9) ;  /* 0xfffffffc00d40947 */ /* 0x000fea000383ffff */
.L_x_1:
[----:B------:R-:W-:Y:S05]  /*0db0*/  BSYNC.RECONVERGENT B0 ;  /* 0x0000000000007941 */ /* 0x000fea0003800200 */
.L_x_0:
[----:B------:R-:W0:Y:S02]  /*0dc0*/  LDC.64 R2, c[0x0][0x3a0] ;  /* 0x0000e800ff027b82 */ /* 0x000e240000000a00 */
[----:B0-----:R-:W-:-:S05]  /*0dd0*/  IMAD.WIDE.U32 R2, R0, 0x4, R2 ;  /* 0x0000000400027825 */ /* 0x001fca00078e0002 */
[----:B------:R-:W-:Y:S01]  /*0de0*/  STG.E desc[UR4][R2.64], R6 ;  /* 0x0000000602007986 */ /* 0x000fe2000c101904 */
[----:B------:R-:W-:Y:S05]  /*0df0*/  EXIT ;  /* 0x000000000000794d */ /* 0x000fea0003800000 */
.L_x_10:
[----:B------:R-:W-:-:S00]  /*0e00*/  BRA `(.L_x_10) ;  /* 0xfffffffc00fc7947 */ /* 0x000fc0000383ffff */
[----:B------:R-:W-:-:S00]  /*0e10*/  NOP ;  /* 0x0000000000007918 */ /* 0x000fc00000000000 */
        /* <DEDUP_REMOVED lines=14> */
.L_x_11:


//--------------------- .nv.shared.reserved.0     --------------------------
	.section	.nv.shared.reserved.0,"aw",@nobits
	.weak		__nv_reservedSMEM_offset_0_alias
	.size		__nv_reservedSMEM_offset_0_alias, 0, 64
	.other		__nv_reservedSMEM_offset_0_alias,@"STO_CUDA_RESERVED_SHARED STV_DEFAULT"
__nv_reservedSMEM_offset_0_alias:
	.zero		0
	.zero		64


//--------------------- .nv.constant0._Z6matMulPfPiS0_S_S_ --------------------------
	.section	.nv.constant0._Z6matMulPfPiS0_S_S_,"a",@progbits
	.sectionflags	@""
	.align	4
.nv.constant0._Z6matMulPfPiS0_S_S_:
	.zero		936


//--------------------- SYMBOLS --------------------------

	.type		.nv.reservedSmem.offset0,@object
	.size		.nv.reservedSmem.offset0,0x4
